//
// Generated by NVIDIA NVVM Compiler
//
// Compiler Build ID: CL-36424714
// Cuda compilation tools, release 13.0, V13.0.88
// Based on NVVM 20.0.0
//

.version 9.0
.target sm_100
.address_size 64

	// .globl	_Z8RoyFloydPiii

.visible .entry _Z8RoyFloydPiii(
	.param .u64 .ptr .align 1 _Z8RoyFloydPiii_param_0,
	.param .u32 _Z8RoyFloydPiii_param_1,
	.param .u32 _Z8RoyFloydPiii_param_2
)
{
	.reg .b32 	%r<14>;
	.reg .b64 	%rd<9>;

	ld.param.u64 	%rd1, [_Z8RoyFloydPiii_param_0];
	ld.param.u32 	%r1, [_Z8RoyFloydPiii_param_1];
	ld.param.u32 	%r2, [_Z8RoyFloydPiii_param_2];
	cvta.to.global.u64 	%rd2, %rd1;
	mov.u32 	%r3, %ctaid.x;
	mov.u32 	%r4, %tid.x;
	mul.lo.s32 	%r5, %r2, %r3;
	add.s32 	%r6, %r5, %r1;
	mul.wide.s32 	%rd3, %r6, 4;
	add.s64 	%rd4, %rd2, %rd3;
	ld.global.u32 	%r7, [%rd4];
	mad.lo.s32 	%r8, %r2, %r1, %r4;
	mul.wide.s32 	%rd5, %r8, 4;
	add.s64 	%rd6, %rd2, %rd5;
	ld.global.u32 	%r9, [%rd6];
	add.s32 	%r10, %r9, %r7;
	add.s32 	%r11, %r5, %r4;
	mul.wide.s32 	%rd7, %r11, 4;
	add.s64 	%rd8, %rd2, %rd7;
	ld.global.u32 	%r12, [%rd8];
	min.s32 	%r13, %r10, %r12;
	st.global.u32 	[%rd8], %r13;
	ret;

}


// ===== COMPILED SASS (sm_100) =====

	.target	sm_100

	.elftype	@"ET_EXEC"


//--------------------- .note.nv.tkinfo           --------------------------
	.section	.note.nv.tkinfo,"",@"SHT_NOTE"
	.sectionflags	@"SHF_NOTE_NV_TKINFO"
	.tkinfo
        /*0018*/ 	.word	0x00000002
        /*0030*/ 	.string	""
        /*0030*/ 	.string	"ptxas"
        /*0030*/ 	.string	"Cuda compilation tools, release 13.0, V13.0.88"
        /*0030*/ 	.string	"Build cuda_13.0.r13.0/compiler.36424714_0"
        /*0030*/ 	.string	"-arch sm_100 -m 64 "



//--------------------- .note.nv.cuinfo           --------------------------
	.section	.note.nv.cuinfo,"",@"SHT_NOTE"
	.sectionflags	@"SHF_NOTE_NV_CUINFO"
        /*0018*/ 	.short	0x0002
        /*001a*/ 	.short	0x0064
        /*001c*/ 	.short	0x0082
	.zero		2


//--------------------- .nv.info                  --------------------------
	.section	.nv.info,"",@"SHT_CUDA_INFO"
	.align	4


	//----- nvinfo : EIATTR_REGCOUNT
	.align		4
        /*0000*/ 	.byte	0x04, 0x2f
        /*0002*/ 	.short	(.L_1 - .L_0)
	.align		4
.L_0:
        /*0004*/ 	.word	index@(_Z8RoyFloydPiii)
        /*0008*/ 	.word	0x0000000c


	//----- nvinfo : EIATTR_FRAME_SIZE
	.align		4
.L_1:
        /*000c*/ 	.byte	0x04, 0x11
        /*000e*/ 	.short	(.L_3 - .L_2)
	.align		4
.L_2:
        /*0010*/ 	.word	index@(_Z8RoyFloydPiii)
        /*0014*/ 	.word	0x00000000


	//----- nvinfo : EIATTR_MIN_STACK_SIZE
	.align		4
.L_3:
        /*0018*/ 	.byte	0x04, 0x12
        /*001a*/ 	.short	(.L_5 - .L_4)
	.align		4
.L_4:
        /*001c*/ 	.word	index@(_Z8RoyFloydPiii)
        /*0020*/ 	.word	0x00000000
.L_5:


//--------------------- .nv.compat                --------------------------
	.section	.nv.compat,"",@"SHT_CUDA_COMPAT_INFO"
	.align	4
        /*0000*/ 	.byte	0x02, 0x09, 0x00, 0x00, 0x02, 0x02, 0x01, 0x00, 0x02, 0x05, 0x05, 0x00, 0x03, 0x07, 0x01, 0x01
        /*0010*/ 	.byte	0x02, 0x03, 0x00, 0x00, 0x02, 0x06, 0x01, 0x00, 0x04, 0x0b, 0x08, 0x00, 0x09, 0x00, 0x00, 0x00
        /*0020*/ 	.byte	0x00, 0x00, 0x00, 0x00


//--------------------- .nv.info._Z8RoyFloydPiii  --------------------------
	.section	.nv.info._Z8RoyFloydPiii,"",@"SHT_CUDA_INFO"
	.sectionflags	@""
	.align	4


	//----- nvinfo : EIATTR_CUDA_API_VERSION
	.align		4
        /*0000*/ 	.byte	0x04, 0x37
        /*0002*/ 	.short	(.L_7 - .L_6)
.L_6:
        /*0004*/ 	.word	0x00000082


	//----- nvinfo : EIATTR_KPARAM_INFO
	.align		4
.L_7:
        /*0008*/ 	.byte	0x04, 0x17
        /*000a*/ 	.short	(.L_9 - .L_8)
.L_8:
        /*000c*/ 	.word	0x00000000
        /*0010*/ 	.short	0x0002
        /*0012*/ 	.short	0x000c
        /*0014*/ 	.byte	0x00, 0xf0, 0x11, 0x00


	//----- nvinfo : EIATTR_KPARAM_INFO
	.align		4
.L_9:
        /*0018*/ 	.byte	0x04, 0x17
        /*001a*/ 	.short	(.L_11 - .L_10)
.L_10:
        /*001c*/ 	.word	0x00000000
        /*0020*/ 	.short	0x0001
        /*0022*/ 	.short	0x0008
        /*0024*/ 	.byte	0x00, 0xf0, 0x11, 0x00


	//----- nvinfo : EIATTR_KPARAM_INFO
	.align		4
.L_11:
        /*0028*/ 	.byte	0x04, 0x17
        /*002a*/ 	.short	(.L_13 - .L_12)
.L_12:
        /*002c*/ 	.word	0x00000000
        /*0030*/ 	.short	0x0000
        /*0032*/ 	.short	0x0000
        /*0034*/ 	.byte	0x00, 0xf5, 0x21, 0x00


	//----- nvinfo : EIATTR_SPARSE_MMA_MASK
	.align		4
.L_13:
        /*0038*/ 	.byte	0x03, 0x50
        /*003a*/ 	.short	0x0000


	//----- nvinfo : EIATTR_MAXREG_COUNT
	.align		4
        /*003c*/ 	.byte	0x03, 0x1b
        /*003e*/ 	.short	0x00ff


	//----- nvinfo : EIATTR_MERCURY_ISA_VERSION
	.align		4
        /*0040*/ 	.byte	0x03, 0x5f
        /*0042*/ 	.short	0x0101


	//----- nvinfo : EIATTR_VRC_CTA_INIT_COUNT
	.align		4
        /*0044*/ 	.byte	0x02, 0x4a
	.zero		1
	.zero		1


	//----- nvinfo : EIATTR_EXIT_INSTR_OFFSETS
	.align		4
        /*0048*/ 	.byte	0x04, 0x1c
        /*004a*/ 	.short	(.L_15 - .L_14)


	//   ....[0]....
.L_14:
        /*004c*/ 	.word	0x00000110


	//----- nvinfo : EIATTR_CBANK_PARAM_SIZE
	.align		4
.L_15:
        /*0050*/ 	.byte	0x03, 0x19
        /*0052*/ 	.short	0x0010


	//----- nvinfo : EIATTR_PARAM_CBANK
	.align		4
        /*0054*/ 	.byte	0x04, 0x0a
        /*0056*/ 	.short	(.L_17 - .L_16)
	.align		4
.L_16:
        /*0058*/ 	.word	index@(.nv.constant0._Z8RoyFloydPiii)
        /*005c*/ 	.short	0x0380
        /*005e*/ 	.short	0x0010


	//----- nvinfo : EIATTR_SW_WAR
	.align		4
.L_17:
        /*0060*/ 	.byte	0x04, 0x36
        /*0062*/ 	.short	(.L_19 - .L_18)
.L_18:
        /*0064*/ 	.word	0x00000008
.L_19:


//--------------------- .nv.callgraph             --------------------------
	.section	.nv.callgraph,"",@"SHT_CUDA_CALLGRAPH"
	.align	4
	.sectionentsize	8
	.align		4
        /*0000*/ 	.word	0x00000000
	.align		4
        /*0004*/ 	.word	0xffffffff
	.align		4
        /*0008*/ 	.word	0x00000000
	.align		4
        /*000c*/ 	.word	0xfffffffe
	.align		4
        /*0010*/ 	.word	0x00000000
	.align		4
        /*0014*/ 	.word	0xfffffffd
	.align		4
        /*0018*/ 	.word	0x00000000
	.align		4
        /*001c*/ 	.word	0xfffffffc


//--------------------- .text._Z8RoyFloydPiii     --------------------------
	.section	.text._Z8RoyFloydPiii,"ax",@progbits
	.align	128
        .global         _Z8RoyFloydPiii
        .type           _Z8RoyFloydPiii,@function
        .size           _Z8RoyFloydPiii,(.L_x_1 - _Z8RoyFloydPiii)
        .other          _Z8RoyFloydPiii,@"STO_CUDA_ENTRY STV_DEFAULT"
_Z8RoyFloydPiii:
.text._Z8RoyFloydPiii:
[----:B------:R-:W-:Y:S01]  /*0000*/  LDC R1, c[0x0][0x37c] ;  /* 0x0000df00ff017b82 */ /* 0x000fe20000000800 */
[----:B------:R-:W0:Y:S07]  /*0010*/  S2R R0, SR_TID.X ;  /* 0x0000000000007919 */ /* 0x000e2e0000002100 */
[----:B------:R-:W1:Y:S01]  /*0020*/  S2UR UR6, SR_CTAID.X ;  /* 0x00000000000679c3 */ /* 0x000e620000002500 */
[----:B------:R-:W2:Y:S07]  /*0030*/  LDCU.64 UR4, c[0x0][0x358] ;  /* 0x00006b00ff0477ac */ /* 0x000eae0008000a00 */
[----:B------:R-:W1:Y:S08]  /*0040*/  LDC.64 R8, c[0x0][0x388] ;  /* 0x0000e200ff087b82 */ /* 0x000e700000000a00 */
[----:B------:R-:W3:Y:S01]  /*0050*/  LDC.64 R6, c[0x0][0x380] ;  /* 0x0000e000ff067b82 */ /* 0x000ee20000000a00 */
[----:B-1----:R-:W-:-:S02]  /*0060*/  IMAD R3, R9, UR6, R8 ;  /* 0x0000000609037c24 */ /* 0x002fc4000f8e0208 */
[C-C-:B0-----:R-:W-:Y:S02]  /*0070*/  IMAD R5, R9.reuse, R8, R0.reuse ;  /* 0x0000000809057224 */ /* 0x141fe400078e0200 */
[----:B------:R-:W-:Y:S02]  /*0080*/  IMAD R9, R9, UR6, R0 ;  /* 0x0000000609097c24 */ /* 0x000fe4000f8e0200 */
[----:B---3--:R-:W-:-:S04]  /*0090*/  IMAD.WIDE R2, R3, 0x4, R6 ;  /* 0x0000000403027825 */ /* 0x008fc800078e0206 */
[--C-:B------:R-:W-:Y:S02]  /*00a0*/  IMAD.WIDE R4, R5, 0x4, R6.reuse ;  /* 0x0000000405047825 */ /* 0x100fe400078e0206 */
[----:B--2---:R-:W2:Y:S02]  /*00b0*/  LDG.E R2, desc[UR4][R2.64] ;  /* 0x0000000402027981 */ /* 0x004ea4000c1e1900 */
[----:B------:R-:W-:Y:S02]  /*00c0*/  IMAD.WIDE R6, R9, 0x4, R6 ;  /* 0x0000000409067825 */ /* 0x000fe400078e0206 */
[----:B------:R-:W2:Y:S04]  /*00d0*/  LDG.E R5, desc[UR4][R4.64] ;  /* 0x0000000404057981 */ /* 0x000ea8000c1e1900 */
[----:B------:R-:W2:Y:S02]  /*00e0*/  LDG.E R0, desc[UR4][R6.64] ;  /* 0x0000000406007981 */ /* 0x000ea4000c1e1900 */
[----:B--2---:R-:W-:-:S05]  /*00f0*/  VIADDMNMX R9, R5, R2, R0, PT ;  /* 0x0000000205097246 */ /* 0x004fca0003800100 */
[----:B------:R-:W-:Y:S01]  /*0100*/  STG.E desc[UR4][R6.64], R9 ;  /* 0x0000000906007986 */ /* 0x000fe2000c101904 */
[----:B------:R-:W-:Y:S05]  /*0110*/  EXIT ;  /* 0x000000000000794d */ /* 0x000fea0003800000 */
.L_x_0:
[----:B------:R-:W-:-:S00]  /*0120*/  BRA `(.L_x_0) ;  /* 0xfffffffc00fc7947 */ /* 0x000fc0000383ffff */
[----:B------:R-:W-:-:S00]  /*0130*/  NOP ;  /* 0x0000000000007918 */ /* 0x000fc00000000000 */
        /* <DEDUP_REMOVED lines=12> */
.L_x_1:


//--------------------- .nv.shared.reserved.0     --------------------------
	.section	.nv.shared.reserved.0,"aw",@nobits
	.weak		__nv_reservedSMEM_offset_0_alias
	.size		__nv_reservedSMEM_offset_0_alias, 0, 64
	.other		__nv_reservedSMEM_offset_0_alias,@"STO_CUDA_RESERVED_SHARED STV_DEFAULT"
__nv_reservedSMEM_offset_0_alias:
	.zero		0
	.zero		64


//--------------------- .nv.constant0._Z8RoyFloydPiii --------------------------
	.section	.nv.constant0._Z8RoyFloydPiii,"a",@progbits
	.sectionflags	@""
	.align	4
.nv.constant0._Z8RoyFloydPiii:
	.zero		912


//--------------------- SYMBOLS --------------------------

	.type		.nv.reservedSmem.offset0,@object
	.size		.nv.reservedSmem.offset0,0x4
